//
// Generated by NVIDIA NVVM Compiler
//
// Compiler Build ID: CL-36424714
// Cuda compilation tools, release 13.0, V13.0.88
// Based on NVVM 20.0.0
//

.version 9.0
.target sm_100
.address_size 64

	// .globl	_Z7reversePcS_i

.visible .entry _Z7reversePcS_i(
	.param .u64 .ptr .align 1 _Z7reversePcS_i_param_0,
	.param .u64 .ptr .align 1 _Z7reversePcS_i_param_1,
	.param .u32 _Z7reversePcS_i_param_2
)
{
	.reg .b16 	%rs<2>;
	.reg .b32 	%r<5>;
	.reg .b64 	%rd<9>;

	ld.param.u64 	%rd1, [_Z7reversePcS_i_param_0];
	ld.param.u64 	%rd2, [_Z7reversePcS_i_param_1];
	ld.param.u32 	%r1, [_Z7reversePcS_i_param_2];
	cvta.to.global.u64 	%rd3, %rd2;
	cvta.to.global.u64 	%rd4, %rd1;
	mov.u32 	%r2, %tid.x;
	cvt.u64.u32 	%rd5, %r2;
	add.s64 	%rd6, %rd4, %rd5;
	ld.global.u8 	%rs1, [%rd6];
	not.b32 	%r3, %r2;
	add.s32 	%r4, %r1, %r3;
	cvt.s64.s32 	%rd7, %r4;
	add.s64 	%rd8, %rd3, %rd7;
	st.global.u8 	[%rd8], %rs1;
	ret;

}


// ===== COMPILED SASS (sm_100) =====

	.target	sm_100

	.elftype	@"ET_EXEC"


//--------------------- .note.nv.tkinfo           --------------------------
	.section	.note.nv.tkinfo,"",@"SHT_NOTE"
	.sectionflags	@"SHF_NOTE_NV_TKINFO"
	.tkinfo
        /*0018*/ 	.word	0x00000002
        /*0030*/ 	.string	""
        /*0030*/ 	.string	"ptxas"
        /*0030*/ 	.string	"Cuda compilation tools, release 13.0, V13.0.88"
        /*0030*/ 	.string	"Build cuda_13.0.r13.0/compiler.36424714_0"
        /*0030*/ 	.string	"-arch sm_100 -m 64 "



//--------------------- .note.nv.cuinfo           --------------------------
	.section	.note.nv.cuinfo,"",@"SHT_NOTE"
	.sectionflags	@"SHF_NOTE_NV_CUINFO"
        /*0018*/ 	.short	0x0002
        /*001a*/ 	.short	0x0064
        /*001c*/ 	.short	0x0082
	.zero		2


//--------------------- .nv.info                  --------------------------
	.section	.nv.info,"",@"SHT_CUDA_INFO"
	.align	4


	//----- nvinfo : EIATTR_REGCOUNT
	.align		4
        /*0000*/ 	.byte	0x04, 0x2f
        /*0002*/ 	.short	(.L_1 - .L_0)
	.align		4
.L_0:
        /*0004*/ 	.word	index@(_Z7reversePcS_i)
        /*0008*/ 	.word	0x00000008


	//----- nvinfo : EIATTR_FRAME_SIZE
	.align		4
.L_1:
        /*000c*/ 	.byte	0x04, 0x11
        /*000e*/ 	.short	(.L_3 - .L_2)
	.align		4
.L_2:
        /*0010*/ 	.word	index@(_Z7reversePcS_i)
        /*0014*/ 	.word	0x00000000


	//----- nvinfo : EIATTR_MIN_STACK_SIZE
	.align		4
.L_3:
        /*0018*/ 	.byte	0x04, 0x12
        /*001a*/ 	.short	(.L_5 - .L_4)
	.align		4
.L_4:
        /*001c*/ 	.word	index@(_Z7reversePcS_i)
        /*0020*/ 	.word	0x00000000
.L_5:


//--------------------- .nv.compat                --------------------------
	.section	.nv.compat,"",@"SHT_CUDA_COMPAT_INFO"
	.align	4
        /*0000*/ 	.byte	0x02, 0x09, 0x00, 0x00, 0x02, 0x02, 0x01, 0x00, 0x02, 0x05, 0x05, 0x00, 0x03, 0x07, 0x01, 0x01
        /*0010*/ 	.byte	0x02, 0x03, 0x00, 0x00, 0x02, 0x06, 0x01, 0x00, 0x04, 0x0b, 0x08, 0x00, 0x09, 0x00, 0x00, 0x00
        /*0020*/ 	.byte	0x00, 0x00, 0x00, 0x00


//--------------------- .nv.info._Z7reversePcS_i  --------------------------
	.section	.nv.info._Z7reversePcS_i,"",@"SHT_CUDA_INFO"
	.sectionflags	@""
	.align	4


	//----- nvinfo : EIATTR_CUDA_API_VERSION
	.align		4
        /*0000*/ 	.byte	0x04, 0x37
        /*0002*/ 	.short	(.L_7 - .L_6)
.L_6:
        /*0004*/ 	.word	0x00000082


	//----- nvinfo : EIATTR_KPARAM_INFO
	.align		4
.L_7:
        /*0008*/ 	.byte	0x04, 0x17
        /*000a*/ 	.short	(.L_9 - .L_8)
.L_8:
        /*000c*/ 	.word	0x00000000
        /*0010*/ 	.short	0x0002
        /*0012*/ 	.short	0x0010
        /*0014*/ 	.byte	0x00, 0xf0, 0x11, 0x00


	//----- nvinfo : EIATTR_KPARAM_INFO
	.align		4
.L_9:
        /*0018*/ 	.byte	0x04, 0x17
        /*001a*/ 	.short	(.L_11 - .L_10)
.L_10:
        /*001c*/ 	.word	0x00000000
        /*0020*/ 	.short	0x0001
        /*0022*/ 	.short	0x0008
        /*0024*/ 	.byte	0x00, 0xf5, 0x21, 0x00


	//----- nvinfo : EIATTR_KPARAM_INFO
	.align		4
.L_11:
        /*0028*/ 	.byte	0x04, 0x17
        /*002a*/ 	.short	(.L_13 - .L_12)
.L_12:
        /*002c*/ 	.word	0x00000000
        /*0030*/ 	.short	0x0000
        /*0032*/ 	.short	0x0000
        /*0034*/ 	.byte	0x00, 0xf5, 0x21, 0x00


	//----- nvinfo : EIATTR_SPARSE_MMA_MASK
	.align		4
.L_13:
        /*0038*/ 	.byte	0x03, 0x50
        /*003a*/ 	.short	0x0000


	//----- nvinfo : EIATTR_MAXREG_COUNT
	.align		4
        /*003c*/ 	.byte	0x03, 0x1b
        /*003e*/ 	.short	0x00ff


	//----- nvinfo : EIATTR_MERCURY_ISA_VERSION
	.align		4
        /*0040*/ 	.byte	0x03, 0x5f
        /*0042*/ 	.short	0x0101


	//----- nvinfo : EIATTR_VRC_CTA_INIT_COUNT
	.align		4
        /*0044*/ 	.byte	0x02, 0x4a
	.zero		1
	.zero		1


	//----- nvinfo : EIATTR_EXIT_INSTR_OFFSETS
	.align		4
        /*0048*/ 	.byte	0x04, 0x1c
        /*004a*/ 	.short	(.L_15 - .L_14)


	//   ....[0]....
.L_14:
        /*004c*/ 	.word	0x000000d0


	//----- nvinfo : EIATTR_CBANK_PARAM_SIZE
	.align		4
.L_15:
        /*0050*/ 	.byte	0x03, 0x19
        /*0052*/ 	.short	0x0014


	//----- nvinfo : EIATTR_PARAM_CBANK
	.align		4
        /*0054*/ 	.byte	0x04, 0x0a
        /*0056*/ 	.short	(.L_17 - .L_16)
	.align		4
.L_16:
        /*0058*/ 	.word	index@(.nv.constant0._Z7reversePcS_i)
        /*005c*/ 	.short	0x0380
        /*005e*/ 	.short	0x0014


	//----- nvinfo : EIATTR_SW_WAR
	.align		4
.L_17:
        /*0060*/ 	.byte	0x04, 0x36
        /*0062*/ 	.short	(.L_19 - .L_18)
.L_18:
        /*0064*/ 	.word	0x00000008
.L_19:


//--------------------- .nv.callgraph             --------------------------
	.section	.nv.callgraph,"",@"SHT_CUDA_CALLGRAPH"
	.align	4
	.sectionentsize	8
	.align		4
        /*0000*/ 	.word	0x00000000
	.align		4
        /*0004*/ 	.word	0xffffffff
	.align		4
        /*0008*/ 	.word	0x00000000
	.align		4
        /*000c*/ 	.word	0xfffffffe
	.align		4
        /*0010*/ 	.word	0x00000000
	.align		4
        /*0014*/ 	.word	0xfffffffd
	.align		4
        /*0018*/ 	.word	0x00000000
	.align		4
        /*001c*/ 	.word	0xfffffffc


//--------------------- .text._Z7reversePcS_i     --------------------------
	.section	.text._Z7reversePcS_i,"ax",@progbits
	.align	128
        .global         _Z7reversePcS_i
        .type           _Z7reversePcS_i,@function
        .size           _Z7reversePcS_i,(.L_x_1 - _Z7reversePcS_i)
        .other          _Z7reversePcS_i,@"STO_CUDA_ENTRY STV_DEFAULT"
_Z7reversePcS_i:
.text._Z7reversePcS_i:
[----:B------:R-:W-:Y:S01]  /*0000*/  LDC R1, c[0x0][0x37c] ;  /* 0x0000df00ff017b82 */ /* 0x000fe20000000800 */
[----:B------:R-:W0:Y:S01]  /*0010*/  S2R R0, SR_TID.X ;  /* 0x0000000000007919 */ /* 0x000e220000002100 */
[----:B------:R-:W0:Y:S01]  /*0020*/  LDCU.128 UR8, c[0x0][0x380] ;  /* 0x00007000ff0877ac */ /* 0x000e220008000c00 */
[----:B------:R-:W1:Y:S01]  /*0030*/  LDCU.64 UR4, c[0x0][0x358] ;  /* 0x00006b00ff0477ac */ /* 0x000e620008000a00 */
[----:B------:R-:W2:Y:S01]  /*0040*/  LDCU UR6, c[0x0][0x390] ;  /* 0x00007200ff0677ac */ /* 0x000ea20008000800 */
[----:B0-----:R-:W-:-:S05]  /*0050*/  IADD3 R2, P0, PT, R0, UR8, RZ ;  /* 0x0000000800027c10 */ /* 0x001fca000ff1e0ff */
[----:B------:R-:W-:-:S06]  /*0060*/  IMAD.X R3, RZ, RZ, UR9, P0 ;  /* 0x00000009ff037e24 */ /* 0x000fcc00080e06ff */
[----:B-1----:R-:W3:Y:S01]  /*0070*/  LDG.E.U8 R3, desc[UR4][R2.64] ;  /* 0x0000000402037981 */ /* 0x002ee2000c1e1100 */
[----:B------:R-:W-:-:S05]  /*0080*/  LOP3.LUT R0, RZ, R0, RZ, 0x33, !PT ;  /* 0x00000000ff007212 */ /* 0x000fca00078e33ff */
[----:B--2---:R-:W-:-:S05]  /*0090*/  VIADD R0, R0, UR6 ;  /* 0x0000000600007c36 */ /* 0x004fca0008000000 */
[----:B------:R-:W-:-:S04]  /*00a0*/  IADD3 R4, P0, PT, R0, UR10, RZ ;  /* 0x0000000a00047c10 */ /* 0x000fc8000ff1e0ff */
[----:B------:R-:W-:-:S05]  /*00b0*/  LEA.HI.X.SX32 R5, R0, UR11, 0x1, P0 ;  /* 0x0000000b00057c11 */ /* 0x000fca00080f0eff */
[----:B---3--:R-:W-:Y:S01]  /*00c0*/  STG.E.U8 desc[UR4][R4.64], R3 ;  /* 0x0000000304007986 */ /* 0x008fe2000c101104 */
[----:B------:R-:W-:Y:S05]  /*00d0*/  EXIT ;  /* 0x000000000000794d */ /* 0x000fea0003800000 */
.L_x_0:
[----:B------:R-:W-:-:S00]  /*00e0*/  BRA `(.L_x_0) ;  /* 0xfffffffc00fc7947 */ /* 0x000fc0000383ffff */
[----:B------:R-:W-:-:S00]  /*00f0*/  NOP ;  /* 0x0000000000007918 */ /* 0x000fc00000000000 */
        /* <DEDUP_REMOVED lines=8> */
.L_x_1:


//--------------------- .nv.shared.reserved.0     --------------------------
	.section	.nv.shared.reserved.0,"aw",@nobits
	.weak		__nv_reservedSMEM_offset_0_alias
	.size		__nv_reservedSMEM_offset_0_alias, 0, 64
	.other		__nv_reservedSMEM_offset_0_alias,@"STO_CUDA_RESERVED_SHARED STV_DEFAULT"
__nv_reservedSMEM_offset_0_alias:
	.zero		0
	.zero		64


//--------------------- .nv.constant0._Z7reversePcS_i --------------------------
	.section	.nv.constant0._Z7reversePcS_i,"a",@progbits
	.sectionflags	@""
	.align	4
.nv.constant0._Z7reversePcS_i:
	.zero		916


//--------------------- SYMBOLS --------------------------

	.type		.nv.reservedSmem.offset0,@object
	.size		.nv.reservedSmem.offset0,0x4
